//
// Generated by NVIDIA NVVM Compiler
//
// Compiler Build ID: CL-36424714
// Cuda compilation tools, release 13.0, V13.0.88
// Based on NVVM 20.0.0
//

.version 9.0
.target sm_100
.address_size 64

	// .globl	_Z13conv2d_kernelPfS_S_iiii

.visible .entry _Z13conv2d_kernelPfS_S_iiii(
	.param .u64 .ptr .align 1 _Z13conv2d_kernelPfS_S_iiii_param_0,
	.param .u64 .ptr .align 1 _Z13conv2d_kernelPfS_S_iiii_param_1,
	.param .u64 .ptr .align 1 _Z13conv2d_kernelPfS_S_iiii_param_2,
	.param .u32 _Z13conv2d_kernelPfS_S_iiii_param_3,
	.param .u32 _Z13conv2d_kernelPfS_S_iiii_param_4,
	.param .u32 _Z13conv2d_kernelPfS_S_iiii_param_5,
	.param .u32 _Z13conv2d_kernelPfS_S_iiii_param_6
)
{
	.reg .pred 	%p<2>;
	.reg .b32 	%r<26>;
	.reg .b32 	%f<28>;
	.reg .b64 	%rd<16>;

	ld.param.u64 	%rd1, [_Z13conv2d_kernelPfS_S_iiii_param_0];
	ld.param.u64 	%rd2, [_Z13conv2d_kernelPfS_S_iiii_param_1];
	ld.param.u64 	%rd3, [_Z13conv2d_kernelPfS_S_iiii_param_2];
	ld.param.u32 	%r4, [_Z13conv2d_kernelPfS_S_iiii_param_3];
	ld.param.u32 	%r5, [_Z13conv2d_kernelPfS_S_iiii_param_4];
	ld.param.u32 	%r7, [_Z13conv2d_kernelPfS_S_iiii_param_5];
	ld.param.u32 	%r6, [_Z13conv2d_kernelPfS_S_iiii_param_6];
	mov.u32 	%r8, %ctaid.x;
	mov.u32 	%r9, %ntid.x;
	mov.u32 	%r10, %tid.x;
	mad.lo.s32 	%r1, %r8, %r9, %r10;
	add.s32 	%r2, %r4, -2;
	add.s32 	%r3, %r5, -2;
	mul.lo.s32 	%r11, %r7, %r2;
	mul.lo.s32 	%r12, %r11, %r3;
	mul.lo.s32 	%r13, %r12, %r6;
	setp.ge.s32 	%p1, %r1, %r13;
	@%p1 bra 	$L__BB0_2;
	cvta.to.global.u64 	%rd4, %rd3;
	cvta.to.global.u64 	%rd5, %rd1;
	cvta.to.global.u64 	%rd6, %rd2;
	mul.lo.s32 	%r14, %r3, %r2;
	mul.lo.s32 	%r15, %r14, %r6;
	div.s32 	%r16, %r1, %r15;
	mul.lo.s32 	%r17, %r16, %r15;
	sub.s32 	%r18, %r1, %r17;
	div.s32 	%r19, %r18, %r14;
	rem.s32 	%r20, %r1, %r14;
	div.s32 	%r21, %r20, %r3;
	rem.s32 	%r22, %r1, %r3;
	mul.lo.s32 	%r23, %r19, 9;
	mad.lo.s32 	%r24, %r16, %r4, %r21;
	mad.lo.s32 	%r25, %r24, %r5, %r22;
	mul.wide.s32 	%rd7, %r25, 4;
	add.s64 	%rd8, %rd5, %rd7;
	ld.global.f32 	%f1, [%rd8];
	mul.wide.s32 	%rd9, %r23, 4;
	add.s64 	%rd10, %rd6, %rd9;
	ld.global.f32 	%f2, [%rd10];
	fma.rn.f32 	%f3, %f1, %f2, 0f00000000;
	ld.global.f32 	%f4, [%rd8+4];
	ld.global.f32 	%f5, [%rd10+4];
	fma.rn.f32 	%f6, %f4, %f5, %f3;
	ld.global.f32 	%f7, [%rd8+8];
	ld.global.f32 	%f8, [%rd10+8];
	fma.rn.f32 	%f9, %f7, %f8, %f6;
	mul.wide.s32 	%rd11, %r5, 4;
	add.s64 	%rd12, %rd8, %rd11;
	ld.global.f32 	%f10, [%rd12];
	ld.global.f32 	%f11, [%rd10+12];
	fma.rn.f32 	%f12, %f10, %f11, %f9;
	ld.global.f32 	%f13, [%rd12+4];
	ld.global.f32 	%f14, [%rd10+16];
	fma.rn.f32 	%f15, %f13, %f14, %f12;
	ld.global.f32 	%f16, [%rd12+8];
	ld.global.f32 	%f17, [%rd10+20];
	fma.rn.f32 	%f18, %f16, %f17, %f15;
	add.s64 	%rd13, %rd12, %rd11;
	ld.global.f32 	%f19, [%rd13];
	ld.global.f32 	%f20, [%rd10+24];
	fma.rn.f32 	%f21, %f19, %f20, %f18;
	ld.global.f32 	%f22, [%rd13+4];
	ld.global.f32 	%f23, [%rd10+28];
	fma.rn.f32 	%f24, %f22, %f23, %f21;
	ld.global.f32 	%f25, [%rd13+8];
	ld.global.f32 	%f26, [%rd10+32];
	fma.rn.f32 	%f27, %f25, %f26, %f24;
	mul.wide.s32 	%rd14, %r1, 4;
	add.s64 	%rd15, %rd4, %rd14;
	st.global.f32 	[%rd15], %f27;
$L__BB0_2:
	ret;

}


// ===== COMPILED SASS (sm_100) =====

	.target	sm_100

	.elftype	@"ET_EXEC"


//--------------------- .note.nv.tkinfo           --------------------------
	.section	.note.nv.tkinfo,"",@"SHT_NOTE"
	.sectionflags	@"SHF_NOTE_NV_TKINFO"
	.tkinfo
        /*0018*/ 	.word	0x00000002
        /*0030*/ 	.string	""
        /*0030*/ 	.string	"ptxas"
        /*0030*/ 	.string	"Cuda compilation tools, release 13.0, V13.0.88"
        /*0030*/ 	.string	"Build cuda_13.0.r13.0/compiler.36424714_0"
        /*0030*/ 	.string	"-arch sm_100 -m 64 "



//--------------------- .note.nv.cuinfo           --------------------------
	.section	.note.nv.cuinfo,"",@"SHT_NOTE"
	.sectionflags	@"SHF_NOTE_NV_CUINFO"
        /*0018*/ 	.short	0x0002
        /*001a*/ 	.short	0x0064
        /*001c*/ 	.short	0x0082
	.zero		2


//--------------------- .nv.info                  --------------------------
	.section	.nv.info,"",@"SHT_CUDA_INFO"
	.align	4


	//----- nvinfo : EIATTR_REGCOUNT
	.align		4
        /*0000*/ 	.byte	0x04, 0x2f
        /*0002*/ 	.short	(.L_1 - .L_0)
	.align		4
.L_0:
        /*0004*/ 	.word	index@(_Z13conv2d_kernelPfS_S_iiii)
        /*0008*/ 	.word	0x0000001e


	//----- nvinfo : EIATTR_FRAME_SIZE
	.align		4
.L_1:
        /*000c*/ 	.byte	0x04, 0x11
        /*000e*/ 	.short	(.L_3 - .L_2)
	.align		4
.L_2:
        /*0010*/ 	.word	index@(_Z13conv2d_kernelPfS_S_iiii)
        /*0014*/ 	.word	0x00000000


	//----- nvinfo : EIATTR_MIN_STACK_SIZE
	.align		4
.L_3:
        /*0018*/ 	.byte	0x04, 0x12
        /*001a*/ 	.short	(.L_5 - .L_4)
	.align		4
.L_4:
        /*001c*/ 	.word	index@(_Z13conv2d_kernelPfS_S_iiii)
        /*0020*/ 	.word	0x00000000
.L_5:


//--------------------- .nv.compat                --------------------------
	.section	.nv.compat,"",@"SHT_CUDA_COMPAT_INFO"
	.align	4
        /*0000*/ 	.byte	0x02, 0x09, 0x00, 0x00, 0x02, 0x02, 0x01, 0x00, 0x02, 0x05, 0x05, 0x00, 0x03, 0x07, 0x01, 0x01
        /*0010*/ 	.byte	0x02, 0x03, 0x00, 0x00, 0x02, 0x06, 0x01, 0x00, 0x04, 0x0b, 0x08, 0x00, 0x09, 0x00, 0x00, 0x00
        /*0020*/ 	.byte	0x00, 0x00, 0x00, 0x00


//--------------------- .nv.info._Z13conv2d_kernelPfS_S_iiii --------------------------
	.section	.nv.info._Z13conv2d_kernelPfS_S_iiii,"",@"SHT_CUDA_INFO"
	.sectionflags	@""
	.align	4


	//----- nvinfo : EIATTR_CUDA_API_VERSION
	.align		4
        /*0000*/ 	.byte	0x04, 0x37
        /*0002*/ 	.short	(.L_7 - .L_6)
.L_6:
        /*0004*/ 	.word	0x00000082


	//----- nvinfo : EIATTR_KPARAM_INFO
	.align		4
.L_7:
        /*0008*/ 	.byte	0x04, 0x17
        /*000a*/ 	.short	(.L_9 - .L_8)
.L_8:
        /*000c*/ 	.word	0x00000000
        /*0010*/ 	.short	0x0006
        /*0012*/ 	.short	0x0024
        /*0014*/ 	.byte	0x00, 0xf0, 0x11, 0x00


	//----- nvinfo : EIATTR_KPARAM_INFO
	.align		4
.L_9:
        /*0018*/ 	.byte	0x04, 0x17
        /*001a*/ 	.short	(.L_11 - .L_10)
.L_10:
        /*001c*/ 	.word	0x00000000
        /*0020*/ 	.short	0x0005
        /*0022*/ 	.short	0x0020
        /*0024*/ 	.byte	0x00, 0xf0, 0x11, 0x00


	//----- nvinfo : EIATTR_KPARAM_INFO
	.align		4
.L_11:
        /*0028*/ 	.byte	0x04, 0x17
        /*002a*/ 	.short	(.L_13 - .L_12)
.L_12:
        /*002c*/ 	.word	0x00000000
        /*0030*/ 	.short	0x0004
        /*0032*/ 	.short	0x001c
        /*0034*/ 	.byte	0x00, 0xf0, 0x11, 0x00


	//----- nvinfo : EIATTR_KPARAM_INFO
	.align		4
.L_13:
        /*0038*/ 	.byte	0x04, 0x17
        /*003a*/ 	.short	(.L_15 - .L_14)
.L_14:
        /*003c*/ 	.word	0x00000000
        /*0040*/ 	.short	0x0003
        /*0042*/ 	.short	0x0018
        /*0044*/ 	.byte	0x00, 0xf0, 0x11, 0x00


	//----- nvinfo : EIATTR_KPARAM_INFO
	.align		4
.L_15:
        /*0048*/ 	.byte	0x04, 0x17
        /*004a*/ 	.short	(.L_17 - .L_16)
.L_16:
        /*004c*/ 	.word	0x00000000
        /*0050*/ 	.short	0x0002
        /*0052*/ 	.short	0x0010
        /*0054*/ 	.byte	0x00, 0xf5, 0x21, 0x00


	//----- nvinfo : EIATTR_KPARAM_INFO
	.align		4
.L_17:
        /*0058*/ 	.byte	0x04, 0x17
        /*005a*/ 	.short	(.L_19 - .L_18)
.L_18:
        /*005c*/ 	.word	0x00000000
        /*0060*/ 	.short	0x0001
        /*0062*/ 	.short	0x0008
        /*0064*/ 	.byte	0x00, 0xf5, 0x21, 0x00


	//----- nvinfo : EIATTR_KPARAM_INFO
	.align		4
.L_19:
        /*0068*/ 	.byte	0x04, 0x17
        /*006a*/ 	.short	(.L_21 - .L_20)
.L_20:
        /*006c*/ 	.word	0x00000000
        /*0070*/ 	.short	0x0000
        /*0072*/ 	.short	0x0000
        /*0074*/ 	.byte	0x00, 0xf5, 0x21, 0x00


	//----- nvinfo : EIATTR_SPARSE_MMA_MASK
	.align		4
.L_21:
        /*0078*/ 	.byte	0x03, 0x50
        /*007a*/ 	.short	0x0000


	//----- nvinfo : EIATTR_MAXREG_COUNT
	.align		4
        /*007c*/ 	.byte	0x03, 0x1b
        /*007e*/ 	.short	0x00ff


	//----- nvinfo : EIATTR_MERCURY_ISA_VERSION
	.align		4
        /*0080*/ 	.byte	0x03, 0x5f
        /*0082*/ 	.short	0x0101


	//----- nvinfo : EIATTR_VRC_CTA_INIT_COUNT
	.align		4
        /*0084*/ 	.byte	0x02, 0x4a
	.zero		1
	.zero		1


	//----- nvinfo : EIATTR_EXIT_INSTR_OFFSETS
	.align		4
        /*0088*/ 	.byte	0x04, 0x1c
        /*008a*/ 	.short	(.L_23 - .L_22)


	//   ....[0]....
.L_22:
        /*008c*/ 	.word	0x000000d0


	//   ....[1]....
        /*0090*/ 	.word	0x00000990


	//----- nvinfo : EIATTR_CBANK_PARAM_SIZE
	.align		4
.L_23:
        /*0094*/ 	.byte	0x03, 0x19
        /*0096*/ 	.short	0x0028


	//----- nvinfo : EIATTR_PARAM_CBANK
	.align		4
        /*0098*/ 	.byte	0x04, 0x0a
        /*009a*/ 	.short	(.L_25 - .L_24)
	.align		4
.L_24:
        /*009c*/ 	.word	index@(.nv.constant0._Z13conv2d_kernelPfS_S_iiii)
        /*00a0*/ 	.short	0x0380
        /*00a2*/ 	.short	0x0028


	//----- nvinfo : EIATTR_SW_WAR
	.align		4
.L_25:
        /*00a4*/ 	.byte	0x04, 0x36
        /*00a6*/ 	.short	(.L_27 - .L_26)
.L_26:
        /*00a8*/ 	.word	0x00000008
.L_27:


//--------------------- .nv.callgraph             --------------------------
	.section	.nv.callgraph,"",@"SHT_CUDA_CALLGRAPH"
	.align	4
	.sectionentsize	8
	.align		4
        /*0000*/ 	.word	0x00000000
	.align		4
        /*0004*/ 	.word	0xffffffff
	.align		4
        /*0008*/ 	.word	0x00000000
	.align		4
        /*000c*/ 	.word	0xfffffffe
	.align		4
        /*0010*/ 	.word	0x00000000
	.align		4
        /*0014*/ 	.word	0xfffffffd
	.align		4
        /*0018*/ 	.word	0x00000000
	.align		4
        /*001c*/ 	.word	0xfffffffc


//--------------------- .text._Z13conv2d_kernelPfS_S_iiii --------------------------
	.section	.text._Z13conv2d_kernelPfS_S_iiii,"ax",@progbits
	.align	128
        .global         _Z13conv2d_kernelPfS_S_iiii
        .type           _Z13conv2d_kernelPfS_S_iiii,@function
        .size           _Z13conv2d_kernelPfS_S_iiii,(.L_x_1 - _Z13conv2d_kernelPfS_S_iiii)
        .other          _Z13conv2d_kernelPfS_S_iiii,@"STO_CUDA_ENTRY STV_DEFAULT"
_Z13conv2d_kernelPfS_S_iiii:
.text._Z13conv2d_kernelPfS_S_iiii:
[----:B------:R-:W-:Y:S08]  /*0000*/  LDC R1, c[0x0][0x37c] ;  /* 0x0000df00ff017b82 */ /* 0x000ff00000000800 */
[----:B------:R-:W0:Y:S01]  /*0010*/  LDC.64 R2, c[0x0][0x398] ;  /* 0x0000e600ff027b82 */ /* 0x000e220000000a00 */
[----:B------:R-:W1:Y:S01]  /*0020*/  S2R R9, SR_TID.X ;  /* 0x0000000000097919 */ /* 0x000e620000002100 */
[----:B------:R-:W2:Y:S06]  /*0030*/  LDCU.64 UR6, c[0x0][0x3a0] ;  /* 0x00007400ff0677ac */ /* 0x000eac0008000a00 */
[----:B------:R-:W1:Y:S08]  /*0040*/  S2UR UR4, SR_CTAID.X ;  /* 0x00000000000479c3 */ /* 0x000e700000002500 */
[----:B------:R-:W1:Y:S01]  /*0050*/  LDC R4, c[0x0][0x360] ;  /* 0x0000d800ff047b82 */ /* 0x000e620000000800 */
[----:B0-----:R-:W-:Y:S01]  /*0060*/  IADD3 R5, PT, PT, R2, -0x2, RZ ;  /* 0xfffffffe02057810 */ /* 0x001fe20007ffe0ff */
[----:B------:R-:W-:-:S04]  /*0070*/  VIADD R0, R3, 0xfffffffe ;  /* 0xfffffffe03007836 */ /* 0x000fc80000000000 */
[----:B--2---:R-:W-:-:S04]  /*0080*/  IMAD R7, R5, UR6, RZ ;  /* 0x0000000605077c24 */ /* 0x004fc8000f8e02ff */
[----:B------:R-:W-:-:S04]  /*0090*/  IMAD R7, R0, R7, RZ ;  /* 0x0000000700077224 */ /* 0x000fc800078e02ff */
[----:B------:R-:W-:Y:S02]  /*00a0*/  IMAD R7, R7, UR7, RZ ;  /* 0x0000000707077c24 */ /* 0x000fe4000f8e02ff */
[----:B-1----:R-:W-:-:S05]  /*00b0*/  IMAD R4, R4, UR4, R9 ;  /* 0x0000000404047c24 */ /* 0x002fca000f8e0209 */
[----:B------:R-:W-:-:S13]  /*00c0*/  ISETP.GE.AND P0, PT, R4, R7, PT ;  /* 0x000000070400720c */ /* 0x000fda0003f06270 */
[----:B------:R-:W-:Y:S05]  /*00d0*/  @P0 EXIT ;  /* 0x000000000000094d */ /* 0x000fea0003800000 */
[----:B------:R-:W-:Y:S01]  /*00e0*/  IMAD R5, R5, R0, RZ ;  /* 0x0000000005057224 */ /* 0x000fe200078e02ff */
[----:B------:R-:W-:Y:S01]  /*00f0*/  IABS R17, R4 ;  /* 0x0000000400117213 */ /* 0x000fe20000000000 */
[----:B------:R-:W0:Y:S01]  /*0100*/  LDCU.64 UR4, c[0x0][0x358] ;  /* 0x00006b00ff0477ac */ /* 0x000e220008000a00 */
[----:B------:R-:W-:Y:S01]  /*0110*/  IABS R20, R0 ;  /* 0x0000000000147213 */ /* 0x000fe20000000000 */
[----:B------:R-:W-:Y:S01]  /*0120*/  IMAD R9, R5, UR7, RZ ;  /* 0x0000000705097c24 */ /* 0x000fe2000f8e02ff */
[----:B------:R-:W-:Y:S02]  /*0130*/  IABS R8, R5 ;  /* 0x0000000500087213 */ /* 0x000fe40000000000 */
[----:B------:R-:W-:Y:S02]  /*0140*/  IADD3 R20, PT, PT, RZ, -R20, RZ ;  /* 0x80000014ff147210 */ /* 0x000fe40007ffe0ff */
[----:B------:R-:W-:Y:S01]  /*0150*/  IABS R6, R9 ;  /* 0x0000000900067213 */ /* 0x000fe20000000000 */
[----:B------:R-:W1:Y:S01]  /*0160*/  I2F.RP R10, R8 ;  /* 0x00000008000a7306 */ /* 0x000e620000209400 */
[----:B------:R-:W-:-:S07]  /*0170*/  ISETP.NE.AND P2, PT, R9, RZ, PT ;  /* 0x000000ff0900720c */ /* 0x000fce0003f45270 */
[----:B------:R-:W2:Y:S08]  /*0180*/  I2F.RP R7, R6 ;  /* 0x0000000600077306 */ /* 0x000eb00000209400 */
[----:B-1----:R-:W1:Y:S08]  /*0190*/  MUFU.RCP R10, R10 ;  /* 0x0000000a000a7308 */ /* 0x002e700000001000 */
[----:B--2---:R-:W2:Y:S01]  /*01a0*/  MUFU.RCP R7, R7 ;  /* 0x0000000700077308 */ /* 0x004ea20000001000 */
[----:B-1----:R-:W-:Y:S01]  /*01b0*/  VIADD R12, R10, 0xffffffe ;  /* 0x0ffffffe0a0c7836 */ /* 0x002fe20000000000 */
[----:B------:R-:W-:-:S06]  /*01c0*/  IABS R10, R0 ;  /* 0x00000000000a7213 */ /* 0x000fcc0000000000 */
[----:B------:R1:W3:Y:S01]  /*01d0*/  F2I.FTZ.U32.TRUNC.NTZ R13, R12 ;  /* 0x0000000c000d7305 */ /* 0x0002e2000021f000 */
[----:B--2---:R-:W-:-:S07]  /*01e0*/  IADD3 R14, PT, PT, R7, 0xffffffe, RZ ;  /* 0x0ffffffe070e7810 */ /* 0x004fce0007ffe0ff */
[----:B------:R2:W4:Y:S01]  /*01f0*/  F2I.FTZ.U32.TRUNC.NTZ R15, R14 ;  /* 0x0000000e000f7305 */ /* 0x000522000021f000 */
[----:B-1----:R-:W-:-:S04]  /*0200*/  IABS R12, R9 ;  /* 0x00000009000c7213 */ /* 0x002fc80000000000 */
[----:B------:R-:W-:Y:S01]  /*0210*/  IADD3 R18, PT, PT, RZ, -R12, RZ ;  /* 0x8000000cff127210 */ /* 0x000fe20007ffe0ff */
[----:B------:R-:W-:Y:S02]  /*0220*/  IMAD.MOV.U32 R12, RZ, RZ, RZ ;  /* 0x000000ffff0c7224 */ /* 0x000fe400078e00ff */
[----:B---3--:R-:W-:Y:S02]  /*0230*/  IMAD.MOV R19, RZ, RZ, -R13 ;  /* 0x000000ffff137224 */ /* 0x008fe400078e0a0d */
[----:B--2---:R-:W-:Y:S01]  /*0240*/  HFMA2 R14, -RZ, RZ, 0, 0 ;  /* 0x00000000ff0e7431 */ /* 0x004fe200000001ff */
[----:B------:R-:W1:Y:S01]  /*0250*/  I2F.RP R16, R10 ;  /* 0x0000000a00107306 */ /* 0x000e620000209400 */
[----:B----4-:R-:W-:-:S05]  /*0260*/  IADD3 R11, PT, PT, RZ, -R15, RZ ;  /* 0x8000000fff0b7210 */ /* 0x010fca0007ffe0ff */
[----:B------:R-:W-:Y:S02]  /*0270*/  IMAD R7, R11, R6, RZ ;  /* 0x000000060b077224 */ /* 0x000fe400078e02ff */
[----:B------:R-:W-:Y:S02]  /*0280*/  IMAD.MOV.U32 R11, RZ, RZ, R17 ;  /* 0x000000ffff0b7224 */ /* 0x000fe400078e0011 */
[----:B------:R-:W-:Y:S01]  /*0290*/  IMAD.HI.U32 R14, R15, R7, R14 ;  /* 0x000000070f0e7227 */ /* 0x000fe200078e000e */
[----:B------:R-:W-:Y:S01]  /*02a0*/  IABS R15, R5 ;  /* 0x00000005000f7213 */ /* 0x000fe20000000000 */
[----:B-1----:R-:W1:Y:S02]  /*02b0*/  MUFU.RCP R16, R16 ;  /* 0x0000001000107308 */ /* 0x002e640000001000 */
[----:B------:R-:W-:Y:S01]  /*02c0*/  IMAD R7, R19, R8, RZ ;  /* 0x0000000813077224 */ /* 0x000fe200078e02ff */
[----:B------:R-:W-:-:S03]  /*02d0*/  IADD3 R15, PT, PT, RZ, -R15, RZ ;  /* 0x8000000fff0f7210 */ /* 0x000fc60007ffe0ff */
[----:B------:R-:W-:-:S04]  /*02e0*/  IMAD.HI.U32 R12, R13, R7, R12 ;  /* 0x000000070d0c7227 */ /* 0x000fc800078e000c */
[----:B------:R-:W-:-:S04]  /*02f0*/  IMAD.HI.U32 R13, R14, R11, RZ ;  /* 0x0000000b0e0d7227 */ /* 0x000fc800078e00ff */
[----:B------:R-:W-:Y:S02]  /*0300*/  IMAD.MOV.U32 R14, RZ, RZ, R15 ;  /* 0x000000ffff0e7224 */ /* 0x000fe400078e000f */
[----:B------:R-:W-:-:S04]  /*0310*/  IMAD.HI.U32 R15, R12, R11, RZ ;  /* 0x0000000b0c0f7227 */ /* 0x000fc800078e00ff */
[--C-:B------:R-:W-:Y:S02]  /*0320*/  IMAD R15, R15, R14, R11.reuse ;  /* 0x0000000e0f0f7224 */ /* 0x100fe400078e020b */
[----:B------:R-:W-:Y:S02]  /*0330*/  IMAD R7, R13, R18, R11 ;  /* 0x000000120d077224 */ /* 0x000fe400078e020b */
[----:B-1----:R-:W-:Y:S01]  /*0340*/  VIADD R17, R16, 0xffffffe ;  /* 0x0ffffffe10117836 */ /* 0x002fe20000000000 */
[----:B------:R-:W-:Y:S02]  /*0350*/  ISETP.GT.U32.AND P0, PT, R8, R15, PT ;  /* 0x0000000f0800720c */ /* 0x000fe40003f04070 */
[----:B------:R-:W-:-:S11]  /*0360*/  ISETP.GT.U32.AND P1, PT, R6, R7, PT ;  /* 0x000000070600720c */ /* 0x000fd60003f24070 */
[----:B------:R-:W-:Y:S02]  /*0370*/  @!P0 IADD3 R15, PT, PT, R15, -R8, RZ ;  /* 0x800000080f0f8210 */ /* 0x000fe40007ffe0ff */
[-C--:B------:R-:W-:Y:S01]  /*0380*/  @!P1 IADD3 R7, PT, PT, R7, -R6.reuse, RZ ;  /* 0x8000000607079210 */ /* 0x080fe20007ffe0ff */
[----:B------:R-:W-:Y:S01]  /*0390*/  @!P1 VIADD R13, R13, 0x1 ;  /* 0x000000010d0d9836 */ /* 0x000fe20000000000 */
[----:B------:R-:W-:Y:S02]  /*03a0*/  ISETP.GT.U32.AND P4, PT, R8, R15, PT ;  /* 0x0000000f0800720c */ /* 0x000fe40003f84070 */
[----:B------:R-:W-:Y:S02]  /*03b0*/  ISETP.GE.U32.AND P0, PT, R7, R6, PT ;  /* 0x000000060700720c */ /* 0x000fe40003f06070 */
[----:B------:R-:W1:Y:S01]  /*03c0*/  F2I.FTZ.U32.TRUNC.NTZ R7, R17 ;  /* 0x0000001100077305 */ /* 0x000e62000021f000 */
[C---:B------:R-:W-:Y:S02]  /*03d0*/  ISETP.GE.AND P1, PT, R4.reuse, RZ, PT ;  /* 0x000000ff0400720c */ /* 0x040fe40003f26270 */
[----:B------:R-:W-:-:S04]  /*03e0*/  LOP3.LUT R6, R4, R9, RZ, 0x3c, !PT ;  /* 0x0000000904067212 */ /* 0x000fc800078e3cff */
[----:B------:R-:W-:Y:S02]  /*03f0*/  ISETP.GE.AND P3, PT, R6, RZ, PT ;  /* 0x000000ff0600720c */ /* 0x000fe40003f66270 */
[----:B------:R-:W-:Y:S02]  /*0400*/  @!P4 IMAD.IADD R15, R15, 0x1, -R8 ;  /* 0x000000010f0fc824 */ /* 0x000fe400078e0a08 */
[----:B------:R-:W-:Y:S02]  /*0410*/  @P0 IADD3 R13, PT, PT, R13, 0x1, RZ ;  /* 0x000000010d0d0810 */ /* 0x000fe40007ffe0ff */
[----:B------:R-:W-:Y:S01]  /*0420*/  IMAD.MOV.U32 R6, RZ, RZ, R15 ;  /* 0x000000ffff067224 */ /* 0x000fe200078e000f */
[----:B------:R-:W-:Y:S02]  /*0430*/  ISETP.NE.AND P0, PT, R5, RZ, PT ;  /* 0x000000ff0500720c */ /* 0x000fe40003f05270 */
[----:B-1----:R-:W-:Y:S01]  /*0440*/  IADD3 R19, PT, PT, RZ, -R7, RZ ;  /* 0x80000007ff137210 */ /* 0x002fe20007ffe0ff */
[----:B------:R-:W-:Y:S01]  /*0450*/  @!P1 IMAD.MOV R6, RZ, RZ, -R6 ;  /* 0x000000ffff069224 */ /* 0x000fe200078e0a06 */
[----:B------:R-:W-:-:S02]  /*0460*/  LOP3.LUT R15, RZ, R5, RZ, 0x33, !PT ;  /* 0x00000005ff0f7212 */ /* 0x000fc400078e33ff */
[----:B------:R-:W-:Y:S01]  /*0470*/  @!P3 IADD3 R13, PT, PT, -R13, RZ, RZ ;  /* 0x000000ff0d0db210 */ /* 0x000fe20007ffe1ff */
[----:B------:R-:W-:Y:S01]  /*0480*/  IMAD R19, R19, R10, RZ ;  /* 0x0000000a13137224 */ /* 0x000fe200078e02ff */
[----:B------:R-:W-:Y:S01]  /*0490*/  SEL R17, R15, R6, !P0 ;  /* 0x000000060f117207 */ /* 0x000fe20004000000 */
[----:B------:R-:W-:Y:S01]  /*04a0*/  IMAD.MOV.U32 R6, RZ, RZ, RZ ;  /* 0x000000ffff067224 */ /* 0x000fe200078e00ff */
[----:B------:R-:W-:-:S03]  /*04b0*/  @!P2 LOP3.LUT R13, RZ, R9, RZ, 0x33, !PT ;  /* 0x00000009ff0da212 */ /* 0x000fc600078e33ff */
[----:B------:R-:W-:Y:S01]  /*04c0*/  IMAD.HI.U32 R16, R7, R19, R6 ;  /* 0x0000001307107227 */ /* 0x000fe200078e0006 */
[----:B------:R-:W-:Y:S02]  /*04d0*/  IADD3 R18, PT, PT, -R13, RZ, RZ ;  /* 0x000000ff0d127210 */ /* 0x000fe40007ffe1ff */
[----:B------:R-:W-:Y:S02]  /*04e0*/  IABS R7, R17 ;  /* 0x0000001100077213 */ /* 0x000fe40000000000 */
[----:B------:R-:W-:Y:S01]  /*04f0*/  LOP3.LUT R17, R17, R0, RZ, 0x3c, !PT ;  /* 0x0000000011117212 */ /* 0x000fe200078e3cff */
[----:B------:R-:W-:Y:S02]  /*0500*/  IMAD R6, R9, R18, R4 ;  /* 0x0000001209067224 */ /* 0x000fe400078e0204 */
[----:B------:R-:W-:Y:S02]  /*0510*/  IMAD.MOV.U32 R9, RZ, RZ, R7 ;  /* 0x000000ffff097224 */ /* 0x000fe400078e0007 */
[----:B------:R-:W-:Y:S01]  /*0520*/  IMAD.HI.U32 R18, R16, R11, RZ ;  /* 0x0000000b10127227 */ /* 0x000fe200078e00ff */
[----:B------:R-:W-:-:S02]  /*0530*/  IABS R7, R6 ;  /* 0x0000000600077213 */ /* 0x000fc40000000000 */
[----:B------:R-:W-:Y:S01]  /*0540*/  LOP3.LUT R5, R6, R5, RZ, 0x3c, !PT ;  /* 0x0000000506057212 */ /* 0x000fe200078e3cff */
[----:B------:R-:W-:-:S04]  /*0550*/  IMAD.HI.U32 R16, R16, R9, RZ ;  /* 0x0000000910107227 */ /* 0x000fc800078e00ff */
[-C--:B------:R-:W-:Y:S02]  /*0560*/  IMAD R19, R18, R20.reuse, R11 ;  /* 0x0000001412137224 */ /* 0x080fe400078e020b */
[----:B------:R-:W-:Y:S02]  /*0570*/  IMAD R9, R16, R20, R9 ;  /* 0x0000001410097224 */ /* 0x000fe400078e0209 */
[----:B------:R-:W-:Y:S01]  /*0580*/  IMAD.HI.U32 R11, R12, R7, RZ ;  /* 0x000000070c0b7227 */ /* 0x000fe200078e00ff */
[C---:B------:R-:W-:Y:S02]  /*0590*/  ISETP.GT.U32.AND P3, PT, R10.reuse, R19, PT ;  /* 0x000000130a00720c */ /* 0x040fe40003f64070 */
[----:B------:R-:W-:Y:S01]  /*05a0*/  ISETP.GT.U32.AND P6, PT, R10, R9, PT ;  /* 0x000000090a00720c */ /* 0x000fe20003fc4070 */
[----:B------:R-:W-:-:S05]  /*05b0*/  IMAD R7, R11, R14, R7 ;  /* 0x0000000e0b077224 */ /* 0x000fca00078e0207 */
[----:B------:R-:W-:-:S05]  /*05c0*/  ISETP.GT.U32.AND P2, PT, R8, R7, PT ;  /* 0x000000070800720c */ /* 0x000fca0003f44070 */
[-C--:B------:R-:W-:Y:S02]  /*05d0*/  @!P3 IADD3 R19, PT, PT, R19, -R10.reuse, RZ ;  /* 0x8000000a1313b210 */ /* 0x080fe40007ffe0ff */
[----:B------:R-:W-:Y:S02]  /*05e0*/  @!P6 IMAD.IADD R9, R9, 0x1, -R10 ;  /* 0x000000010909e824 */ /* 0x000fe400078e0a0a */
[----:B------:R-:W-:Y:S01]  /*05f0*/  ISETP.GT.U32.AND P3, PT, R10, R19, PT ;  /* 0x000000130a00720c */ /* 0x000fe20003f64070 */
[----:B------:R-:W-:Y:S01]  /*0600*/  @!P6 VIADD R16, R16, 0x1 ;  /* 0x000000011010e836 */ /* 0x000fe20000000000 */
[----:B------:R-:W-:Y:S02]  /*0610*/  ISETP.GE.AND P6, PT, R17, RZ, PT ;  /* 0x000000ff1100720c */ /* 0x000fe40003fc6270 */
[----:B------:R-:W-:Y:S02]  /*0620*/  ISETP.GE.U32.AND P4, PT, R9, R10, PT ;  /* 0x0000000a0900720c */ /* 0x000fe40003f86070 */
[----:B------:R-:W-:-:S02]  /*0630*/  @!P2 IADD3 R7, PT, PT, R7, -R8, RZ ;  /* 0x800000080707a210 */ /* 0x000fc40007ffe0ff */
[----:B------:R-:W-:Y:S02]  /*0640*/  @!P2 IADD3 R11, PT, PT, R11, 0x1, RZ ;  /* 0x000000010b0ba810 */ /* 0x000fe40007ffe0ff */
[----:B------:R-:W-:Y:S02]  /*0650*/  ISETP.GE.U32.AND P5, PT, R7, R8, PT ;  /* 0x000000080700720c */ /* 0x000fe40003fa6070 */
[----:B------:R-:W1:Y:S01]  /*0660*/  LDC.64 R8, c[0x0][0x380] ;  /* 0x0000e000ff087b82 */ /* 0x000e620000000a00 */
[----:B------:R-:W-:Y:S02]  /*0670*/  @!P3 IADD3 R19, PT, PT, R19, -R10, RZ ;  /* 0x8000000a1313b210 */ /* 0x000fe40007ffe0ff */
[----:B------:R-:W-:Y:S02]  /*0680*/  ISETP.GE.AND P3, PT, R5, RZ, PT ;  /* 0x000000ff0500720c */ /* 0x000fe40003f66270 */
[----:B------:R-:W-:Y:S01]  /*0690*/  @P4 VIADD R16, R16, 0x1 ;  /* 0x0000000110104836 */ /* 0x000fe20000000000 */
[----:B------:R-:W-:-:S02]  /*06a0*/  ISETP.NE.AND P2, PT, R0, RZ, PT ;  /* 0x000000ff0000720c */ /* 0x000fc40003f45270 */
[----:B------:R-:W2:Y:S01]  /*06b0*/  LDC.64 R6, c[0x0][0x388] ;  /* 0x0000e200ff067b82 */ /* 0x000ea20000000a00 */
[----:B------:R-:W-:Y:S01]  /*06c0*/  @!P6 IMAD.MOV R16, RZ, RZ, -R16 ;  /* 0x000000ffff10e224 */ /* 0x000fe200078e0a10 */
[----:B------:R-:W-:Y:S02]  /*06d0*/  LOP3.LUT R5, RZ, R0, RZ, 0x33, !PT ;  /* 0x00000000ff057212 */ /* 0x000fe400078e33ff */
[----:B------:R-:W-:Y:S02]  /*06e0*/  @P5 IADD3 R11, PT, PT, R11, 0x1, RZ ;  /* 0x000000010b0b5810 */ /* 0x000fe40007ffe0ff */
[----:B------:R-:W-:Y:S02]  /*06f0*/  @!P1 IADD3 R19, PT, PT, -R19, RZ, RZ ;  /* 0x000000ff13139210 */ /* 0x000fe40007ffe1ff */
[----:B------:R-:W-:Y:S02]  /*0700*/  SEL R16, R5, R16, !P2 ;  /* 0x0000001005107207 */ /* 0x000fe40005000000 */
[----:B------:R-:W-:-:S02]  /*0710*/  @!P3 IADD3 R11, PT, PT, -R11, RZ, RZ ;  /* 0x000000ff0b0bb210 */ /* 0x000fc40007ffe1ff */
[----:B------:R-:W-:Y:S01]  /*0720*/  SEL R0, R5, R19, !P2 ;  /* 0x0000001305007207 */ /* 0x000fe20005000000 */
[----:B------:R-:W-:Y:S01]  /*0730*/  IMAD R2, R13, R2, R16 ;  /* 0x000000020d027224 */ /* 0x000fe200078e0210 */
[----:B------:R-:W-:-:S03]  /*0740*/  SEL R5, R15, R11, !P0 ;  /* 0x0000000b0f057207 */ /* 0x000fc60004000000 */
[----:B------:R-:W-:Y:S02]  /*0750*/  IMAD R11, R2, R3, R0 ;  /* 0x00000003020b7224 */ /* 0x000fe400078e0200 */
[----:B------:R-:W-:Y:S02]  /*0760*/  IMAD R5, R5, 0x9, RZ ;  /* 0x0000000905057824 */ /* 0x000fe400078e02ff */
[----:B-1----:R-:W-:-:S04]  /*0770*/  IMAD.WIDE R8, R11, 0x4, R8 ;  /* 0x000000040b087825 */ /* 0x002fc800078e0208 */
[----:B--2---:R-:W-:Y:S01]  /*0780*/  IMAD.WIDE R6, R5, 0x4, R6 ;  /* 0x0000000405067825 */ /* 0x004fe200078e0206 */
[----:B0-----:R-:W2:Y:S04]  /*0790*/  LDG.E R0, desc[UR4][R8.64] ;  /* 0x0000000408007981 */ /* 0x001ea8000c1e1900 */
[----:B------:R-:W2:Y:S01]  /*07a0*/  LDG.E R25, desc[UR4][R6.64] ;  /* 0x0000000406197981 */ /* 0x000ea2000c1e1900 */
[----:B------:R-:W-:-:S03]  /*07b0*/  IMAD.WIDE R10, R3, 0x4, R8 ;  /* 0x00000004030a7825 */ /* 0x000fc600078e0208 */
[----:B------:R-:W3:Y:S04]  /*07c0*/  LDG.E R27, desc[UR4][R8.64+0x4] ;  /* 0x00000404081b7981 */ /* 0x000ee8000c1e1900 */
[----:B------:R-:W3:Y:S04]  /*07d0*/  LDG.E R26, desc[UR4][R6.64+0x4] ;  /* 0x00000404061a7981 */ /* 0x000ee8000c1e1900 */
[----:B------:R0:W4:Y:S04]  /*07e0*/  LDG.E R15, desc[UR4][R8.64+0x8] ;  /* 0x00000804080f7981 */ /* 0x000128000c1e1900 */
[----:B------:R-:W4:Y:S04]  /*07f0*/  LDG.E R16, desc[UR4][R6.64+0x8] ;  /* 0x0000080406107981 */ /* 0x000f28000c1e1900 */
[----:B------:R-:W5:Y:S04]  /*0800*/  LDG.E R13, desc[UR4][R10.64] ;  /* 0x000000040a0d7981 */ /* 0x000f68000c1e1900 */
[----:B------:R-:W5:Y:S01]  /*0810*/  LDG.E R14, desc[UR4][R6.64+0xc] ;  /* 0x00000c04060e7981 */ /* 0x000f62000c1e1900 */
[----:B------:R-:W-:Y:S01]  /*0820*/  IMAD.WIDE R2, R3, 0x4, R10 ;  /* 0x0000000403027825 */ /* 0x000fe200078e020a */
[----:B0-----:R-:W0:Y:S02]  /*0830*/  LDC.64 R8, c[0x0][0x390] ;  /* 0x0000e400ff087b82 */ /* 0x001e240000000a00 */
[----:B------:R-:W5:Y:S04]  /*0840*/  LDG.E R5, desc[UR4][R10.64+0x4] ;  /* 0x000004040a057981 */ /* 0x000f68000c1e1900 */
        /* <DEDUP_REMOVED lines=8> */
[----:B------:R-:W5:Y:S01]  /*08d0*/  LDG.E R24, desc[UR4][R6.64+0x20] ;  /* 0x0000200406187981 */ /* 0x000f62000c1e1900 */
[----:B0-----:R-:W-:-:S04]  /*08e0*/  IMAD.WIDE R8, R4, 0x4, R8 ;  /* 0x0000000404087825 */ /* 0x001fc800078e0208 */
[----:B--2---:R-:W-:-:S04]  /*08f0*/  FFMA R0, R0, R25, RZ ;  /* 0x0000001900007223 */ /* 0x004fc800000000ff */
[----:B---3--:R-:W-:-:S04]  /*0900*/  FFMA R0, R27, R26, R0 ;  /* 0x0000001a1b007223 */ /* 0x008fc80000000000 */
[----:B----4-:R-:W-:-:S04]  /*0910*/  FFMA R0, R15, R16, R0 ;  /* 0x000000100f007223 */ /* 0x010fc80000000000 */
[----:B-----5:R-:W-:-:S04]  /*0920*/  FFMA R0, R13, R14, R0 ;  /* 0x0000000e0d007223 */ /* 0x020fc80000000000 */
[----:B------:R-:W-:-:S04]  /*0930*/  FFMA R5, R5, R12, R0 ;  /* 0x0000000c05057223 */ /* 0x000fc80000000000 */
[----:B------:R-:W-:-:S04]  /*0940*/  FFMA R5, R22, R23, R5 ;  /* 0x0000001716057223 */ /* 0x000fc80000000005 */
[----:B------:R-:W-:-:S04]  /*0950*/  FFMA R5, R20, R21, R5 ;  /* 0x0000001514057223 */ /* 0x000fc80000000005 */
[----:B------:R-:W-:-:S04]  /*0960*/  FFMA R18, R18, R19, R5 ;  /* 0x0000001312127223 */ /* 0x000fc80000000005 */
[----:B------:R-:W-:-:S05]  /*0970*/  FFMA R17, R17, R24, R18 ;  /* 0x0000001811117223 */ /* 0x000fca0000000012 */
[----:B------:R-:W-:Y:S01]  /*0980*/  STG.E desc[UR4][R8.64], R17 ;  /* 0x0000001108007986 */ /* 0x000fe2000c101904 */
[----:B------:R-:W-:Y:S05]  /*0990*/  EXIT ;  /* 0x000000000000794d */ /* 0x000fea0003800000 */
.L_x_0:
[----:B------:R-:W-:-:S00]  /*09a0*/  BRA `(.L_x_0) ;  /* 0xfffffffc00fc7947 */ /* 0x000fc0000383ffff */
[----:B------:R-:W-:-:S00]  /*09b0*/  NOP ;  /* 0x0000000000007918 */ /* 0x000fc00000000000 */
        /* <DEDUP_REMOVED lines=12> */
.L_x_1:


//--------------------- .nv.shared.reserved.0     --------------------------
	.section	.nv.shared.reserved.0,"aw",@nobits
	.weak		__nv_reservedSMEM_offset_0_alias
	.size		__nv_reservedSMEM_offset_0_alias, 0, 64
	.other		__nv_reservedSMEM_offset_0_alias,@"STO_CUDA_RESERVED_SHARED STV_DEFAULT"
__nv_reservedSMEM_offset_0_alias:
	.zero		0
	.zero		64


//--------------------- .nv.constant0._Z13conv2d_kernelPfS_S_iiii --------------------------
	.section	.nv.constant0._Z13conv2d_kernelPfS_S_iiii,"a",@progbits
	.sectionflags	@""
	.align	4
.nv.constant0._Z13conv2d_kernelPfS_S_iiii:
	.zero		936


//--------------------- SYMBOLS --------------------------

	.type		.nv.reservedSmem.offset0,@object
	.size		.nv.reservedSmem.offset0,0x4
